//
// Generated by NVIDIA NVVM Compiler
//
// Compiler Build ID: CL-36424714
// Cuda compilation tools, release 13.0, V13.0.88
// Based on NVVM 20.0.0
//

.version 9.0
.target sm_100
.address_size 64

	// .globl	_Z15matrixAddKernelPKfS0_Pfii

.visible .entry _Z15matrixAddKernelPKfS0_Pfii(
	.param .u64 .ptr .align 1 _Z15matrixAddKernelPKfS0_Pfii_param_0,
	.param .u64 .ptr .align 1 _Z15matrixAddKernelPKfS0_Pfii_param_1,
	.param .u64 .ptr .align 1 _Z15matrixAddKernelPKfS0_Pfii_param_2,
	.param .u32 _Z15matrixAddKernelPKfS0_Pfii_param_3,
	.param .u32 _Z15matrixAddKernelPKfS0_Pfii_param_4
)
{
	.reg .pred 	%p<4>;
	.reg .b32 	%r<14>;
	.reg .b32 	%f<4>;
	.reg .b64 	%rd<11>;

	ld.param.u64 	%rd1, [_Z15matrixAddKernelPKfS0_Pfii_param_0];
	ld.param.u64 	%rd2, [_Z15matrixAddKernelPKfS0_Pfii_param_1];
	ld.param.u64 	%rd3, [_Z15matrixAddKernelPKfS0_Pfii_param_2];
	ld.param.u32 	%r3, [_Z15matrixAddKernelPKfS0_Pfii_param_3];
	ld.param.u32 	%r4, [_Z15matrixAddKernelPKfS0_Pfii_param_4];
	mov.u32 	%r6, %ntid.x;
	mov.u32 	%r7, %ctaid.x;
	mov.u32 	%r8, %tid.x;
	mad.lo.s32 	%r1, %r6, %r7, %r8;
	mov.u32 	%r9, %ntid.y;
	mov.u32 	%r10, %ctaid.y;
	mov.u32 	%r11, %tid.y;
	mad.lo.s32 	%r12, %r9, %r10, %r11;
	setp.ge.s32 	%p1, %r1, %r3;
	setp.ge.s32 	%p2, %r12, %r4;
	or.pred  	%p3, %p1, %p2;
	@%p3 bra 	$L__BB0_2;
	cvta.to.global.u64 	%rd4, %rd1;
	cvta.to.global.u64 	%rd5, %rd2;
	cvta.to.global.u64 	%rd6, %rd3;
	mad.lo.s32 	%r13, %r3, %r12, %r1;
	mul.wide.s32 	%rd7, %r13, 4;
	add.s64 	%rd8, %rd4, %rd7;
	ld.global.f32 	%f1, [%rd8];
	add.s64 	%rd9, %rd5, %rd7;
	ld.global.f32 	%f2, [%rd9];
	add.f32 	%f3, %f1, %f2;
	add.s64 	%rd10, %rd6, %rd7;
	st.global.f32 	[%rd10], %f3;
$L__BB0_2:
	ret;

}


// ===== COMPILED SASS (sm_100) =====

	.target	sm_100

	.elftype	@"ET_EXEC"


//--------------------- .note.nv.tkinfo           --------------------------
	.section	.note.nv.tkinfo,"",@"SHT_NOTE"
	.sectionflags	@"SHF_NOTE_NV_TKINFO"
	.tkinfo
        /*0018*/ 	.word	0x00000002
        /*0030*/ 	.string	""
        /*0030*/ 	.string	"ptxas"
        /*0030*/ 	.string	"Cuda compilation tools, release 13.0, V13.0.88"
        /*0030*/ 	.string	"Build cuda_13.0.r13.0/compiler.36424714_0"
        /*0030*/ 	.string	"-arch sm_100 -m 64 "



//--------------------- .note.nv.cuinfo           --------------------------
	.section	.note.nv.cuinfo,"",@"SHT_NOTE"
	.sectionflags	@"SHF_NOTE_NV_CUINFO"
        /*0018*/ 	.short	0x0002
        /*001a*/ 	.short	0x0064
        /*001c*/ 	.short	0x0082
	.zero		2


//--------------------- .nv.info                  --------------------------
	.section	.nv.info,"",@"SHT_CUDA_INFO"
	.align	4


	//----- nvinfo : EIATTR_REGCOUNT
	.align		4
        /*0000*/ 	.byte	0x04, 0x2f
        /*0002*/ 	.short	(.L_1 - .L_0)
	.align		4
.L_0:
        /*0004*/ 	.word	index@(_Z15matrixAddKernelPKfS0_Pfii)
        /*0008*/ 	.word	0x0000000c


	//----- nvinfo : EIATTR_FRAME_SIZE
	.align		4
.L_1:
        /*000c*/ 	.byte	0x04, 0x11
        /*000e*/ 	.short	(.L_3 - .L_2)
	.align		4
.L_2:
        /*0010*/ 	.word	index@(_Z15matrixAddKernelPKfS0_Pfii)
        /*0014*/ 	.word	0x00000000


	//----- nvinfo : EIATTR_MIN_STACK_SIZE
	.align		4
.L_3:
        /*0018*/ 	.byte	0x04, 0x12
        /*001a*/ 	.short	(.L_5 - .L_4)
	.align		4
.L_4:
        /*001c*/ 	.word	index@(_Z15matrixAddKernelPKfS0_Pfii)
        /*0020*/ 	.word	0x00000000
.L_5:


//--------------------- .nv.compat                --------------------------
	.section	.nv.compat,"",@"SHT_CUDA_COMPAT_INFO"
	.align	4
        /*0000*/ 	.byte	0x02, 0x09, 0x00, 0x00, 0x02, 0x02, 0x01, 0x00, 0x02, 0x05, 0x05, 0x00, 0x03, 0x07, 0x01, 0x01
        /*0010*/ 	.byte	0x02, 0x03, 0x00, 0x00, 0x02, 0x06, 0x01, 0x00, 0x04, 0x0b, 0x08, 0x00, 0x09, 0x00, 0x00, 0x00
        /*0020*/ 	.byte	0x00, 0x00, 0x00, 0x00


//--------------------- .nv.info._Z15matrixAddKernelPKfS0_Pfii --------------------------
	.section	.nv.info._Z15matrixAddKernelPKfS0_Pfii,"",@"SHT_CUDA_INFO"
	.sectionflags	@""
	.align	4


	//----- nvinfo : EIATTR_CUDA_API_VERSION
	.align		4
        /*0000*/ 	.byte	0x04, 0x37
        /*0002*/ 	.short	(.L_7 - .L_6)
.L_6:
        /*0004*/ 	.word	0x00000082


	//----- nvinfo : EIATTR_KPARAM_INFO
	.align		4
.L_7:
        /*0008*/ 	.byte	0x04, 0x17
        /*000a*/ 	.short	(.L_9 - .L_8)
.L_8:
        /*000c*/ 	.word	0x00000000
        /*0010*/ 	.short	0x0004
        /*0012*/ 	.short	0x001c
        /*0014*/ 	.byte	0x00, 0xf0, 0x11, 0x00


	//----- nvinfo : EIATTR_KPARAM_INFO
	.align		4
.L_9:
        /*0018*/ 	.byte	0x04, 0x17
        /*001a*/ 	.short	(.L_11 - .L_10)
.L_10:
        /*001c*/ 	.word	0x00000000
        /*0020*/ 	.short	0x0003
        /*0022*/ 	.short	0x0018
        /*0024*/ 	.byte	0x00, 0xf0, 0x11, 0x00


	//----- nvinfo : EIATTR_KPARAM_INFO
	.align		4
.L_11:
        /*0028*/ 	.byte	0x04, 0x17
        /*002a*/ 	.short	(.L_13 - .L_12)
.L_12:
        /*002c*/ 	.word	0x00000000
        /*0030*/ 	.short	0x0002
        /*0032*/ 	.short	0x0010
        /*0034*/ 	.byte	0x00, 0xf5, 0x21, 0x00


	//----- nvinfo : EIATTR_KPARAM_INFO
	.align		4
.L_13:
        /*0038*/ 	.byte	0x04, 0x17
        /*003a*/ 	.short	(.L_15 - .L_14)
.L_14:
        /*003c*/ 	.word	0x00000000
        /*0040*/ 	.short	0x0001
        /*0042*/ 	.short	0x0008
        /*0044*/ 	.byte	0x00, 0xf5, 0x21, 0x00


	//----- nvinfo : EIATTR_KPARAM_INFO
	.align		4
.L_15:
        /*0048*/ 	.byte	0x04, 0x17
        /*004a*/ 	.short	(.L_17 - .L_16)
.L_16:
        /*004c*/ 	.word	0x00000000
        /*0050*/ 	.short	0x0000
        /*0052*/ 	.short	0x0000
        /*0054*/ 	.byte	0x00, 0xf5, 0x21, 0x00


	//----- nvinfo : EIATTR_SPARSE_MMA_MASK
	.align		4
.L_17:
        /*0058*/ 	.byte	0x03, 0x50
        /*005a*/ 	.short	0x0000


	//----- nvinfo : EIATTR_MAXREG_COUNT
	.align		4
        /*005c*/ 	.byte	0x03, 0x1b
        /*005e*/ 	.short	0x00ff


	//----- nvinfo : EIATTR_MERCURY_ISA_VERSION
	.align		4
        /*0060*/ 	.byte	0x03, 0x5f
        /*0062*/ 	.short	0x0101


	//----- nvinfo : EIATTR_VRC_CTA_INIT_COUNT
	.align		4
        /*0064*/ 	.byte	0x02, 0x4a
	.zero		1
	.zero		1


	//----- nvinfo : EIATTR_EXIT_INSTR_OFFSETS
	.align		4
        /*0068*/ 	.byte	0x04, 0x1c
        /*006a*/ 	.short	(.L_19 - .L_18)


	//   ....[0]....
.L_18:
        /*006c*/ 	.word	0x000000c0


	//   ....[1]....
        /*0070*/ 	.word	0x00000190


	//----- nvinfo : EIATTR_CBANK_PARAM_SIZE
	.align		4
.L_19:
        /*0074*/ 	.byte	0x03, 0x19
        /*0076*/ 	.short	0x0020


	//----- nvinfo : EIATTR_PARAM_CBANK
	.align		4
        /*0078*/ 	.byte	0x04, 0x0a
        /*007a*/ 	.short	(.L_21 - .L_20)
	.align		4
.L_20:
        /*007c*/ 	.word	index@(.nv.constant0._Z15matrixAddKernelPKfS0_Pfii)
        /*0080*/ 	.short	0x0380
        /*0082*/ 	.short	0x0020


	//----- nvinfo : EIATTR_SW_WAR
	.align		4
.L_21:
        /*0084*/ 	.byte	0x04, 0x36
        /*0086*/ 	.short	(.L_23 - .L_22)
.L_22:
        /*0088*/ 	.word	0x00000008
.L_23:


//--------------------- .nv.callgraph             --------------------------
	.section	.nv.callgraph,"",@"SHT_CUDA_CALLGRAPH"
	.align	4
	.sectionentsize	8
	.align		4
        /*0000*/ 	.word	0x00000000
	.align		4
        /*0004*/ 	.word	0xffffffff
	.align		4
        /*0008*/ 	.word	0x00000000
	.align		4
        /*000c*/ 	.word	0xfffffffe
	.align		4
        /*0010*/ 	.word	0x00000000
	.align		4
        /*0014*/ 	.word	0xfffffffd
	.align		4
        /*0018*/ 	.word	0x00000000
	.align		4
        /*001c*/ 	.word	0xfffffffc


//--------------------- .text._Z15matrixAddKernelPKfS0_Pfii --------------------------
	.section	.text._Z15matrixAddKernelPKfS0_Pfii,"ax",@progbits
	.align	128
        .global         _Z15matrixAddKernelPKfS0_Pfii
        .type           _Z15matrixAddKernelPKfS0_Pfii,@function
        .size           _Z15matrixAddKernelPKfS0_Pfii,(.L_x_1 - _Z15matrixAddKernelPKfS0_Pfii)
        .other          _Z15matrixAddKernelPKfS0_Pfii,@"STO_CUDA_ENTRY STV_DEFAULT"
_Z15matrixAddKernelPKfS0_Pfii:
.text._Z15matrixAddKernelPKfS0_Pfii:
[----:B------:R-:W-:Y:S01]  /*0000*/  LDC R1, c[0x0][0x37c] ;  /* 0x0000df00ff017b82 */ /* 0x000fe20000000800 */
[----:B------:R-:W0:Y:S01]  /*0010*/  S2R R7, SR_CTAID.Y ;  /* 0x0000000000077919 */ /* 0x000e220000002600 */
[----:B------:R-:W1:Y:S01]  /*0020*/  LDCU UR4, c[0x0][0x360] ;  /* 0x00006c00ff0477ac */ /* 0x000e620008000800 */
[----:B------:R-:W0:Y:S01]  /*0030*/  S2R R2, SR_TID.Y ;  /* 0x0000000000027919 */ /* 0x000e220000002200 */
[----:B------:R-:W0:Y:S01]  /*0040*/  LDCU UR5, c[0x0][0x364] ;  /* 0x00006c80ff0577ac */ /* 0x000e220008000800 */
[----:B------:R-:W1:Y:S01]  /*0050*/  S2R R0, SR_CTAID.X ;  /* 0x0000000000007919 */ /* 0x000e620000002500 */
[----:B------:R-:W2:Y:S01]  /*0060*/  LDCU.64 UR6, c[0x0][0x398] ;  /* 0x00007300ff0677ac */ /* 0x000ea20008000a00 */
[----:B------:R-:W1:Y:S01]  /*0070*/  S2R R3, SR_TID.X ;  /* 0x0000000000037919 */ /* 0x000e620000002100 */
[----:B0-----:R-:W-:-:S05]  /*0080*/  IMAD R7, R7, UR5, R2 ;  /* 0x0000000507077c24 */ /* 0x001fca000f8e0202 */
[----:B--2---:R-:W-:Y:S01]  /*0090*/  ISETP.GE.AND P0, PT, R7, UR7, PT ;  /* 0x0000000707007c0c */ /* 0x004fe2000bf06270 */
[----:B-1----:R-:W-:-:S05]  /*00a0*/  IMAD R0, R0, UR4, R3 ;  /* 0x0000000400007c24 */ /* 0x002fca000f8e0203 */
[----:B------:R-:W-:-:S13]  /*00b0*/  ISETP.GE.OR P0, PT, R0, UR6, P0 ;  /* 0x0000000600007c0c */ /* 0x000fda0008706670 */
[----:B------:R-:W-:Y:S05]  /*00c0*/  @P0 EXIT ;  /* 0x000000000000094d */ /* 0x000fea0003800000 */
[----:B------:R-:W0:Y:S01]  /*00d0*/  LDC.64 R2, c[0x0][0x380] ;  /* 0x0000e000ff027b82 */ /* 0x000e220000000a00 */
[----:B------:R-:W1:Y:S01]  /*00e0*/  LDCU.64 UR4, c[0x0][0x358] ;  /* 0x00006b00ff0477ac */ /* 0x000e620008000a00 */
[----:B------:R-:W-:-:S06]  /*00f0*/  IMAD R9, R7, UR6, R0 ;  /* 0x0000000607097c24 */ /* 0x000fcc000f8e0200 */
[----:B------:R-:W2:Y:S08]  /*0100*/  LDC.64 R4, c[0x0][0x388] ;  /* 0x0000e200ff047b82 */ /* 0x000eb00000000a00 */
[----:B------:R-:W3:Y:S01]  /*0110*/  LDC.64 R6, c[0x0][0x390] ;  /* 0x0000e400ff067b82 */ /* 0x000ee20000000a00 */
[----:B0-----:R-:W-:-:S06]  /*0120*/  IMAD.WIDE R2, R9, 0x4, R2 ;  /* 0x0000000409027825 */ /* 0x001fcc00078e0202 */
[----:B-1----:R-:W4:Y:S01]  /*0130*/  LDG.E R2, desc[UR4][R2.64] ;  /* 0x0000000402027981 */ /* 0x002f22000c1e1900 */
[----:B--2---:R-:W-:-:S06]  /*0140*/  IMAD.WIDE R4, R9, 0x4, R4 ;  /* 0x0000000409047825 */ /* 0x004fcc00078e0204 */
[----:B------:R-:W4:Y:S01]  /*0150*/  LDG.E R5, desc[UR4][R4.64] ;  /* 0x0000000404057981 */ /* 0x000f22000c1e1900 */
[----:B---3--:R-:W-:-:S04]  /*0160*/  IMAD.WIDE R6, R9, 0x4, R6 ;  /* 0x0000000409067825 */ /* 0x008fc800078e0206 */
[----:B----4-:R-:W-:-:S05]  /*0170*/  FADD R9, R2, R5 ;  /* 0x0000000502097221 */ /* 0x010fca0000000000 */
[----:B------:R-:W-:Y:S01]  /*0180*/  STG.E desc[UR4][R6.64], R9 ;  /* 0x0000000906007986 */ /* 0x000fe2000c101904 */
[----:B------:R-:W-:Y:S05]  /*0190*/  EXIT ;  /* 0x000000000000794d */ /* 0x000fea0003800000 */
.L_x_0:
[----:B------:R-:W-:-:S00]  /*01a0*/  BRA `(.L_x_0) ;  /* 0xfffffffc00fc7947 */ /* 0x000fc0000383ffff */
[----:B------:R-:W-:-:S00]  /*01b0*/  NOP ;  /* 0x0000000000007918 */ /* 0x000fc00000000000 */
        /* <DEDUP_REMOVED lines=12> */
.L_x_1:


//--------------------- .nv.shared.reserved.0     --------------------------
	.section	.nv.shared.reserved.0,"aw",@nobits
	.weak		__nv_reservedSMEM_offset_0_alias
	.size		__nv_reservedSMEM_offset_0_alias, 0, 64
	.other		__nv_reservedSMEM_offset_0_alias,@"STO_CUDA_RESERVED_SHARED STV_DEFAULT"
__nv_reservedSMEM_offset_0_alias:
	.zero		0
	.zero		64


//--------------------- .nv.constant0._Z15matrixAddKernelPKfS0_Pfii --------------------------
	.section	.nv.constant0._Z15matrixAddKernelPKfS0_Pfii,"a",@progbits
	.sectionflags	@""
	.align	4
.nv.constant0._Z15matrixAddKernelPKfS0_Pfii:
	.zero		928


//--------------------- SYMBOLS --------------------------

	.type		.nv.reservedSmem.offset0,@object
	.size		.nv.reservedSmem.offset0,0x4
